//
// Generated by NVIDIA NVVM Compiler
//
// Compiler Build ID: CL-36424714
// Cuda compilation tools, release 13.0, V13.0.88
// Based on NVVM 20.0.0
//

.version 9.0
.target sm_100
.address_size 64

	// .globl	_Z13gemm_baselinePfS_S_
.global .align 4 .u32 dev_N;
// _ZZ13gemm_baselinePfS_S_E5Sub_A has been demoted
// _ZZ13gemm_baselinePfS_S_E5Sub_B has been demoted

.visible .entry _Z13gemm_baselinePfS_S_(
	.param .u64 .ptr .align 1 _Z13gemm_baselinePfS_S__param_0,
	.param .u64 .ptr .align 1 _Z13gemm_baselinePfS_S__param_1,
	.param .u64 .ptr .align 1 _Z13gemm_baselinePfS_S__param_2
)
{
	.reg .pred 	%p<4>;
	.reg .b32 	%r<77>;
	.reg .b32 	%f<67>;
	.reg .b64 	%rd<45>;
	// demoted variable
	.shared .align 4 .b8 _ZZ13gemm_baselinePfS_S_E5Sub_A[1024];
	// demoted variable
	.shared .align 4 .b8 _ZZ13gemm_baselinePfS_S_E5Sub_B[1024];
	ld.param.u64 	%rd4, [_Z13gemm_baselinePfS_S__param_0];
	ld.param.u64 	%rd5, [_Z13gemm_baselinePfS_S__param_1];
	ld.param.u64 	%rd6, [_Z13gemm_baselinePfS_S__param_2];
	cvta.to.global.u64 	%rd1, %rd6;
	mov.u32 	%r22, %ctaid.x;
	mov.u32 	%r1, %ntid.x;
	mul.lo.s32 	%r76, %r22, %r1;
	mov.u32 	%r3, %tid.x;
	add.s32 	%r4, %r76, %r3;
	mov.u32 	%r23, %ctaid.y;
	mov.u32 	%r5, %ntid.y;
	mul.lo.s32 	%r6, %r23, %r5;
	mov.u32 	%r7, %tid.y;
	add.s32 	%r24, %r6, %r7;
	ld.global.u32 	%r25, [dev_N];
	max.s32 	%r26, %r4, %r24;
	setp.ge.s32 	%p1, %r26, %r25;
	@%p1 bra 	$L__BB0_4;
	mad.lo.s32 	%r27, %r25, %r24, %r4;
	mul.wide.s32 	%rd7, %r27, 4;
	add.s64 	%rd8, %rd1, %rd7;
	mov.b32 	%r28, 0;
	st.global.u32 	[%rd8], %r28;
	ld.global.u32 	%r74, [dev_N];
	mul.lo.s32 	%r75, %r74, %r6;
	add.s32 	%r29, %r74, %r75;
	add.s32 	%r30, %r29, -1;
	setp.ge.u32 	%p2, %r75, %r30;
	@%p2 bra 	$L__BB0_4;
	shl.b32 	%r31, %r7, 6;
	mov.u32 	%r32, _ZZ13gemm_baselinePfS_S_E5Sub_A;
	add.s32 	%r12, %r32, %r31;
	shl.b32 	%r33, %r3, 2;
	add.s32 	%r13, %r12, %r33;
	mov.u32 	%r34, _ZZ13gemm_baselinePfS_S_E5Sub_B;
	add.s32 	%r15, %r34, %r33;
	add.s32 	%r14, %r15, %r31;
	cvta.to.global.u64 	%rd2, %rd4;
	cvta.to.global.u64 	%rd3, %rd5;
$L__BB0_3:
	mul.lo.s32 	%r35, %r74, %r7;
	add.s32 	%r36, %r75, %r3;
	add.s32 	%r37, %r36, %r35;
	mul.wide.u32 	%rd9, %r37, 4;
	add.s64 	%rd10, %rd2, %rd9;
	ld.global.f32 	%f1, [%rd10];
	st.shared.f32 	[%r13], %f1;
	add.s32 	%r38, %r76, %r3;
	add.s32 	%r39, %r38, %r35;
	mul.wide.u32 	%rd11, %r39, 4;
	add.s64 	%rd12, %rd3, %rd11;
	ld.global.f32 	%f2, [%rd12];
	st.shared.f32 	[%r14], %f2;
	bar.sync 	0;
	ld.shared.f32 	%f3, [%r12];
	ld.shared.f32 	%f4, [%r15];
	ld.global.u32 	%r40, [dev_N];
	mad.lo.s32 	%r41, %r40, %r24, %r4;
	mul.wide.s32 	%rd13, %r41, 4;
	add.s64 	%rd14, %rd1, %rd13;
	ld.global.f32 	%f5, [%rd14];
	fma.rn.f32 	%f6, %f3, %f4, %f5;
	st.global.f32 	[%rd14], %f6;
	ld.shared.f32 	%f7, [%r12+4];
	ld.shared.f32 	%f8, [%r15+64];
	ld.global.u32 	%r42, [dev_N];
	mad.lo.s32 	%r43, %r42, %r24, %r4;
	mul.wide.s32 	%rd15, %r43, 4;
	add.s64 	%rd16, %rd1, %rd15;
	ld.global.f32 	%f9, [%rd16];
	fma.rn.f32 	%f10, %f7, %f8, %f9;
	st.global.f32 	[%rd16], %f10;
	ld.shared.f32 	%f11, [%r12+8];
	ld.shared.f32 	%f12, [%r15+128];
	ld.global.u32 	%r44, [dev_N];
	mad.lo.s32 	%r45, %r44, %r24, %r4;
	mul.wide.s32 	%rd17, %r45, 4;
	add.s64 	%rd18, %rd1, %rd17;
	ld.global.f32 	%f13, [%rd18];
	fma.rn.f32 	%f14, %f11, %f12, %f13;
	st.global.f32 	[%rd18], %f14;
	ld.shared.f32 	%f15, [%r12+12];
	ld.shared.f32 	%f16, [%r15+192];
	ld.global.u32 	%r46, [dev_N];
	mad.lo.s32 	%r47, %r46, %r24, %r4;
	mul.wide.s32 	%rd19, %r47, 4;
	add.s64 	%rd20, %rd1, %rd19;
	ld.global.f32 	%f17, [%rd20];
	fma.rn.f32 	%f18, %f15, %f16, %f17;
	st.global.f32 	[%rd20], %f18;
	ld.shared.f32 	%f19, [%r12+16];
	ld.shared.f32 	%f20, [%r15+256];
	ld.global.u32 	%r48, [dev_N];
	mad.lo.s32 	%r49, %r48, %r24, %r4;
	mul.wide.s32 	%rd21, %r49, 4;
	add.s64 	%rd22, %rd1, %rd21;
	ld.global.f32 	%f21, [%rd22];
	fma.rn.f32 	%f22, %f19, %f20, %f21;
	st.global.f32 	[%rd22], %f22;
	ld.shared.f32 	%f23, [%r12+20];
	ld.shared.f32 	%f24, [%r15+320];
	ld.global.u32 	%r50, [dev_N];
	mad.lo.s32 	%r51, %r50, %r24, %r4;
	mul.wide.s32 	%rd23, %r51, 4;
	add.s64 	%rd24, %rd1, %rd23;
	ld.global.f32 	%f25, [%rd24];
	fma.rn.f32 	%f26, %f23, %f24, %f25;
	st.global.f32 	[%rd24], %f26;
	ld.shared.f32 	%f27, [%r12+24];
	ld.shared.f32 	%f28, [%r15+384];
	ld.global.u32 	%r52, [dev_N];
	mad.lo.s32 	%r53, %r52, %r24, %r4;
	mul.wide.s32 	%rd25, %r53, 4;
	add.s64 	%rd26, %rd1, %rd25;
	ld.global.f32 	%f29, [%rd26];
	fma.rn.f32 	%f30, %f27, %f28, %f29;
	st.global.f32 	[%rd26], %f30;
	ld.shared.f32 	%f31, [%r12+28];
	ld.shared.f32 	%f32, [%r15+448];
	ld.global.u32 	%r54, [dev_N];
	mad.lo.s32 	%r55, %r54, %r24, %r4;
	mul.wide.s32 	%rd27, %r55, 4;
	add.s64 	%rd28, %rd1, %rd27;
	ld.global.f32 	%f33, [%rd28];
	fma.rn.f32 	%f34, %f31, %f32, %f33;
	st.global.f32 	[%rd28], %f34;
	ld.shared.f32 	%f35, [%r12+32];
	ld.shared.f32 	%f36, [%r15+512];
	ld.global.u32 	%r56, [dev_N];
	mad.lo.s32 	%r57, %r56, %r24, %r4;
	mul.wide.s32 	%rd29, %r57, 4;
	add.s64 	%rd30, %rd1, %rd29;
	ld.global.f32 	%f37, [%rd30];
	fma.rn.f32 	%f38, %f35, %f36, %f37;
	st.global.f32 	[%rd30], %f38;
	ld.shared.f32 	%f39, [%r12+36];
	ld.shared.f32 	%f40, [%r15+576];
	ld.global.u32 	%r58, [dev_N];
	mad.lo.s32 	%r59, %r58, %r24, %r4;
	mul.wide.s32 	%rd31, %r59, 4;
	add.s64 	%rd32, %rd1, %rd31;
	ld.global.f32 	%f41, [%rd32];
	fma.rn.f32 	%f42, %f39, %f40, %f41;
	st.global.f32 	[%rd32], %f42;
	ld.shared.f32 	%f43, [%r12+40];
	ld.shared.f32 	%f44, [%r15+640];
	ld.global.u32 	%r60, [dev_N];
	mad.lo.s32 	%r61, %r60, %r24, %r4;
	mul.wide.s32 	%rd33, %r61, 4;
	add.s64 	%rd34, %rd1, %rd33;
	ld.global.f32 	%f45, [%rd34];
	fma.rn.f32 	%f46, %f43, %f44, %f45;
	st.global.f32 	[%rd34], %f46;
	ld.shared.f32 	%f47, [%r12+44];
	ld.shared.f32 	%f48, [%r15+704];
	ld.global.u32 	%r62, [dev_N];
	mad.lo.s32 	%r63, %r62, %r24, %r4;
	mul.wide.s32 	%rd35, %r63, 4;
	add.s64 	%rd36, %rd1, %rd35;
	ld.global.f32 	%f49, [%rd36];
	fma.rn.f32 	%f50, %f47, %f48, %f49;
	st.global.f32 	[%rd36], %f50;
	ld.shared.f32 	%f51, [%r12+48];
	ld.shared.f32 	%f52, [%r15+768];
	ld.global.u32 	%r64, [dev_N];
	mad.lo.s32 	%r65, %r64, %r24, %r4;
	mul.wide.s32 	%rd37, %r65, 4;
	add.s64 	%rd38, %rd1, %rd37;
	ld.global.f32 	%f53, [%rd38];
	fma.rn.f32 	%f54, %f51, %f52, %f53;
	st.global.f32 	[%rd38], %f54;
	ld.shared.f32 	%f55, [%r12+52];
	ld.shared.f32 	%f56, [%r15+832];
	ld.global.u32 	%r66, [dev_N];
	mad.lo.s32 	%r67, %r66, %r24, %r4;
	mul.wide.s32 	%rd39, %r67, 4;
	add.s64 	%rd40, %rd1, %rd39;
	ld.global.f32 	%f57, [%rd40];
	fma.rn.f32 	%f58, %f55, %f56, %f57;
	st.global.f32 	[%rd40], %f58;
	ld.shared.f32 	%f59, [%r12+56];
	ld.shared.f32 	%f60, [%r15+896];
	ld.global.u32 	%r68, [dev_N];
	mad.lo.s32 	%r69, %r68, %r24, %r4;
	mul.wide.s32 	%rd41, %r69, 4;
	add.s64 	%rd42, %rd1, %rd41;
	ld.global.f32 	%f61, [%rd42];
	fma.rn.f32 	%f62, %f59, %f60, %f61;
	st.global.f32 	[%rd42], %f62;
	ld.shared.f32 	%f63, [%r12+60];
	ld.shared.f32 	%f64, [%r15+960];
	ld.global.u32 	%r70, [dev_N];
	mad.lo.s32 	%r71, %r70, %r24, %r4;
	mul.wide.s32 	%rd43, %r71, 4;
	add.s64 	%rd44, %rd1, %rd43;
	ld.global.f32 	%f65, [%rd44];
	fma.rn.f32 	%f66, %f63, %f64, %f65;
	st.global.f32 	[%rd44], %f66;
	bar.sync 	0;
	add.s32 	%r75, %r75, %r1;
	ld.global.u32 	%r74, [dev_N];
	mad.lo.s32 	%r76, %r74, %r5, %r76;
	mad.lo.s32 	%r72, %r74, %r6, %r74;
	add.s32 	%r73, %r72, -1;
	setp.lt.u32 	%p3, %r75, %r73;
	@%p3 bra 	$L__BB0_3;
$L__BB0_4:
	ret;

}


// ===== COMPILED SASS (sm_100) =====

	.target	sm_100

	.elftype	@"ET_EXEC"


//--------------------- .note.nv.tkinfo           --------------------------
	.section	.note.nv.tkinfo,"",@"SHT_NOTE"
	.sectionflags	@"SHF_NOTE_NV_TKINFO"
	.tkinfo
        /*0018*/ 	.word	0x00000002
        /*0030*/ 	.string	""
        /*0030*/ 	.string	"ptxas"
        /*0030*/ 	.string	"Cuda compilation tools, release 13.0, V13.0.88"
        /*0030*/ 	.string	"Build cuda_13.0.r13.0/compiler.36424714_0"
        /*0030*/ 	.string	"-arch sm_100 -m 64 "



//--------------------- .note.nv.cuinfo           --------------------------
	.section	.note.nv.cuinfo,"",@"SHT_NOTE"
	.sectionflags	@"SHF_NOTE_NV_CUINFO"
        /*0018*/ 	.short	0x0002
        /*001a*/ 	.short	0x0064
        /*001c*/ 	.short	0x0082
	.zero		2


//--------------------- .nv.info                  --------------------------
	.section	.nv.info,"",@"SHT_CUDA_INFO"
	.align	4


	//----- nvinfo : EIATTR_REGCOUNT
	.align		4
        /*0000*/ 	.byte	0x04, 0x2f
        /*0002*/ 	.short	(.L_2 - .L_1)
	.align		4
.L_1:
        /*0004*/ 	.word	index@(_Z13gemm_baselinePfS_S_)
        /*0008*/ 	.word	0x00000020


	//----- nvinfo : EIATTR_FRAME_SIZE
	.align		4
.L_2:
        /*000c*/ 	.byte	0x04, 0x11
        /*000e*/ 	.short	(.L_4 - .L_3)
	.align		4
.L_3:
        /*0010*/ 	.word	index@(_Z13gemm_baselinePfS_S_)
        /*0014*/ 	.word	0x00000000


	//----- nvinfo : EIATTR_MIN_STACK_SIZE
	.align		4
.L_4:
        /*0018*/ 	.byte	0x04, 0x12
        /*001a*/ 	.short	(.L_6 - .L_5)
	.align		4
.L_5:
        /*001c*/ 	.word	index@(_Z13gemm_baselinePfS_S_)
        /*0020*/ 	.word	0x00000000
.L_6:


//--------------------- .nv.compat                --------------------------
	.section	.nv.compat,"",@"SHT_CUDA_COMPAT_INFO"
	.align	4
        /*0000*/ 	.byte	0x02, 0x09, 0x00, 0x00, 0x02, 0x02, 0x01, 0x00, 0x02, 0x05, 0x05, 0x00, 0x03, 0x07, 0x01, 0x01
        /*0010*/ 	.byte	0x02, 0x03, 0x00, 0x00, 0x02, 0x06, 0x01, 0x00, 0x04, 0x0b, 0x08, 0x00, 0x09, 0x00, 0x00, 0x00
        /*0020*/ 	.byte	0x00, 0x00, 0x00, 0x00


//--------------------- .nv.info._Z13gemm_baselinePfS_S_ --------------------------
	.section	.nv.info._Z13gemm_baselinePfS_S_,"",@"SHT_CUDA_INFO"
	.sectionflags	@""
	.align	4


	//----- nvinfo : EIATTR_CUDA_API_VERSION
	.align		4
        /*0000*/ 	.byte	0x04, 0x37
        /*0002*/ 	.short	(.L_8 - .L_7)
.L_7:
        /*0004*/ 	.word	0x00000082


	//----- nvinfo : EIATTR_KPARAM_INFO
	.align		4
.L_8:
        /*0008*/ 	.byte	0x04, 0x17
        /*000a*/ 	.short	(.L_10 - .L_9)
.L_9:
        /*000c*/ 	.word	0x00000000
        /*0010*/ 	.short	0x0002
        /*0012*/ 	.short	0x0010
        /*0014*/ 	.byte	0x00, 0xf5, 0x21, 0x00


	//----- nvinfo : EIATTR_KPARAM_INFO
	.align		4
.L_10:
        /*0018*/ 	.byte	0x04, 0x17
        /*001a*/ 	.short	(.L_12 - .L_11)
.L_11:
        /*001c*/ 	.word	0x00000000
        /*0020*/ 	.short	0x0001
        /*0022*/ 	.short	0x0008
        /*0024*/ 	.byte	0x00, 0xf5, 0x21, 0x00


	//----- nvinfo : EIATTR_KPARAM_INFO
	.align		4
.L_12:
        /*0028*/ 	.byte	0x04, 0x17
        /*002a*/ 	.short	(.L_14 - .L_13)
.L_13:
        /*002c*/ 	.word	0x00000000
        /*0030*/ 	.short	0x0000
        /*0032*/ 	.short	0x0000
        /*0034*/ 	.byte	0x00, 0xf5, 0x21, 0x00


	//----- nvinfo : EIATTR_SPARSE_MMA_MASK
	.align		4
.L_14:
        /*0038*/ 	.byte	0x03, 0x50
        /*003a*/ 	.short	0x0000


	//----- nvinfo : EIATTR_MAXREG_COUNT
	.align		4
        /*003c*/ 	.byte	0x03, 0x1b
        /*003e*/ 	.short	0x00ff


	//----- nvinfo : EIATTR_NUM_BARRIERS
	.align		4
        /*0040*/ 	.byte	0x02, 0x4c
        /*0042*/ 	.byte	0x01
	.zero		1


	//----- nvinfo : EIATTR_MERCURY_ISA_VERSION
	.align		4
        /*0044*/ 	.byte	0x03, 0x5f
        /*0046*/ 	.short	0x0101


	//----- nvinfo : EIATTR_VRC_CTA_INIT_COUNT
	.align		4
        /*0048*/ 	.byte	0x02, 0x4a
	.zero		1
	.zero		1


	//----- nvinfo : EIATTR_EXIT_INSTR_OFFSETS
	.align		4
        /*004c*/ 	.byte	0x04, 0x1c
        /*004e*/ 	.short	(.L_16 - .L_15)


	//   ....[0]....
.L_15:
        /*0050*/ 	.word	0x00000110


	//   ....[1]....
        /*0054*/ 	.word	0x000001a0


	//   ....[2]....
        /*0058*/ 	.word	0x00000ad0


	//----- nvinfo : EIATTR_CBANK_PARAM_SIZE
	.align		4
.L_16:
        /*005c*/ 	.byte	0x03, 0x19
        /*005e*/ 	.short	0x0018


	//----- nvinfo : EIATTR_PARAM_CBANK
	.align		4
        /*0060*/ 	.byte	0x04, 0x0a
        /*0062*/ 	.short	(.L_18 - .L_17)
	.align		4
.L_17:
        /*0064*/ 	.word	index@(.nv.constant0._Z13gemm_baselinePfS_S_)
        /*0068*/ 	.short	0x0380
        /*006a*/ 	.short	0x0018


	//----- nvinfo : EIATTR_SW_WAR
	.align		4
.L_18:
        /*006c*/ 	.byte	0x04, 0x36
        /*006e*/ 	.short	(.L_20 - .L_19)
.L_19:
        /*0070*/ 	.word	0x00000008
.L_20:


//--------------------- .nv.callgraph             --------------------------
	.section	.nv.callgraph,"",@"SHT_CUDA_CALLGRAPH"
	.align	4
	.sectionentsize	8
	.align		4
        /*0000*/ 	.word	0x00000000
	.align		4
        /*0004*/ 	.word	0xffffffff
	.align		4
        /*0008*/ 	.word	0x00000000
	.align		4
        /*000c*/ 	.word	0xfffffffe
	.align		4
        /*0010*/ 	.word	0x00000000
	.align		4
        /*0014*/ 	.word	0xfffffffd
	.align		4
        /*0018*/ 	.word	0x00000000
	.align		4
        /*001c*/ 	.word	0xfffffffc


//--------------------- .nv.constant4             --------------------------
	.section	.nv.constant4,"a",@progbits
	.align	8
	.align		8
.nv.constant4:
        /*0000*/ 	.dword	dev_N


//--------------------- .text._Z13gemm_baselinePfS_S_ --------------------------
	.section	.text._Z13gemm_baselinePfS_S_,"ax",@progbits
	.align	128
        .global         _Z13gemm_baselinePfS_S_
        .type           _Z13gemm_baselinePfS_S_,@function
        .size           _Z13gemm_baselinePfS_S_,(.L_x_2 - _Z13gemm_baselinePfS_S_)
        .other          _Z13gemm_baselinePfS_S_,@"STO_CUDA_ENTRY STV_DEFAULT"
_Z13gemm_baselinePfS_S_:
.text._Z13gemm_baselinePfS_S_:
[----:B------:R-:W-:Y:S08]  /*0000*/  LDC R1, c[0x0][0x37c] ;  /* 0x0000df00ff017b82 */ /* 0x000ff00000000800 */
[----:B------:R-:W0:Y:S01]  /*0010*/  LDC.64 R18, c[0x4][RZ] ;  /* 0x01000000ff127b82 */ /* 0x000e220000000a00 */
[----:B------:R-:W0:Y:S02]  /*0020*/  LDCU.64 UR8, c[0x0][0x358] ;  /* 0x00006b00ff0877ac */ /* 0x000e240008000a00 */
[----:B0-----:R-:W2:Y:S05]  /*0030*/  LDG.E R8, desc[UR8][R18.64] ;  /* 0x0000000812087981 */ /* 0x001eaa000c1e1900 */
[----:B------:R-:W0:Y:S01]  /*0040*/  S2UR UR4, SR_CTAID.X ;  /* 0x00000000000479c3 */ /* 0x000e220000002500 */
[----:B------:R-:W0:Y:S01]  /*0050*/  LDCU UR10, c[0x0][0x360] ;  /* 0x00006c00ff0a77ac */ /* 0x000e220008000800 */
[----:B------:R-:W1:Y:S01]  /*0060*/  S2R R0, SR_TID.X ;  /* 0x0000000000007919 */ /* 0x000e620000002100 */
[----:B------:R-:W3:Y:S01]  /*0070*/  LDCU UR11, c[0x0][0x364] ;  /* 0x00006c80ff0b77ac */ /* 0x000ee20008000800 */
[----:B------:R-:W4:Y:S04]  /*0080*/  S2R R2, SR_TID.Y ;  /* 0x0000000000027919 */ /* 0x000f280000002200 */
[----:B------:R-:W3:Y:S01]  /*0090*/  S2UR UR5, SR_CTAID.Y ;  /* 0x00000000000579c3 */ /* 0x000ee20000002600 */
[----:B0-----:R-:W-:-:S02]  /*00a0*/  UIMAD UR4, UR4, UR10, URZ ;  /* 0x0000000a040472a4 */ /* 0x001fc4000f8e02ff */
[----:B---3--:R-:W-:-:S04]  /*00b0*/  UIMAD UR5, UR5, UR11, URZ ;  /* 0x0000000b050572a4 */ /* 0x008fc8000f8e02ff */
[----:B-1----:R-:W-:Y:S02]  /*00c0*/  IADD3 R3, PT, PT, R0, UR4, RZ ;  /* 0x0000000400037c10 */ /* 0x002fe4000fffe0ff */
[----:B----4-:R-:W-:-:S04]  /*00d0*/  IADD3 R4, PT, PT, R2, UR5, RZ ;  /* 0x0000000502047c10 */ /* 0x010fc8000fffe0ff */
[----:B------:R-:W-:-:S04]  /*00e0*/  VIMNMX R5, PT, PT, R3, R4, !PT ;  /* 0x0000000403057248 */ /* 0x000fc80007fe0100 */
[----:B--2---:R-:W-:Y:S02]  /*00f0*/  ISETP.GE.AND P0, PT, R5, R8, PT ;  /* 0x000000080500720c */ /* 0x004fe40003f06270 */
[----:B------:R-:W-:-:S11]  /*0100*/  MOV R5, UR4 ;  /* 0x0000000400057c02 */ /* 0x000fd60008000f00 */
[----:B------:R-:W-:Y:S05]  /*0110*/  @P0 EXIT ;  /* 0x000000000000094d */ /* 0x000fea0003800000 */
[----:B------:R-:W0:Y:S01]  /*0120*/  LDC.64 R6, c[0x0][0x390] ;  /* 0x0000e400ff067b82 */ /* 0x000e220000000a00 */
[----:B------:R-:W-:-:S04]  /*0130*/  IMAD R9, R4, R8, R3 ;  /* 0x0000000804097224 */ /* 0x000fc800078e0203 */
[----:B0-----:R-:W-:-:S05]  /*0140*/  IMAD.WIDE R8, R9, 0x4, R6 ;  /* 0x0000000409087825 */ /* 0x001fca00078e0206 */
[----:B------:R0:W-:Y:S04]  /*0150*/  STG.E desc[UR8][R8.64], RZ ;  /* 0x000000ff08007986 */ /* 0x0001e8000c101908 */
[----:B------:R-:W2:Y:S02]  /*0160*/  LDG.E R10, desc[UR8][R18.64] ;  /* 0x00000008120a7981 */ /* 0x000ea4000c1e1900 */
[----:B--2---:R-:W-:-:S05]  /*0170*/  IMAD R17, R10, UR5, RZ ;  /* 0x000000050a117c24 */ /* 0x004fca000f8e02ff */
[----:B------:R-:W-:-:S04]  /*0180*/  IADD3 R12, PT, PT, R10, -0x1, R17 ;  /* 0xffffffff0a0c7810 */ /* 0x000fc80007ffe011 */
[----:B------:R-:W-:-:S13]  /*0190*/  ISETP.GE.U32.AND P0, PT, R17, R12, PT ;  /* 0x0000000c1100720c */ /* 0x000fda0003f06070 */
[----:B0-----:R-:W-:Y:S05]  /*01a0*/  @P0 EXIT ;  /* 0x000000000000094d */ /* 0x001fea0003800000 */
[----:B------:R-:W0:Y:S01]  /*01b0*/  S2UR UR7, SR_CgaCtaId ;  /* 0x00000000000779c3 */ /* 0x000e220000008800 */
[----:B------:R-:W-:Y:S02]  /*01c0*/  UMOV UR4, 0x400 ;  /* 0x0000040000047882 */ /* 0x000fe40000000000 */
[----:B------:R-:W-:Y:S02]  /*01d0*/  UIADD3 UR6, UPT, UPT, UR4, 0x400, URZ ;  /* 0x0000040004067890 */ /* 0x000fe4000fffe0ff */
[----:B0-----:R-:W-:Y:S02]  /*01e0*/  ULEA UR4, UR7, UR4, 0x18 ;  /* 0x0000000407047291 */ /* 0x001fe4000f8ec0ff */
[----:B------:R-:W-:-:S04]  /*01f0*/  ULEA UR6, UR7, UR6, 0x18 ;  /* 0x0000000607067291 */ /* 0x000fc8000f8ec0ff */
[----:B------:R-:W-:Y:S02]  /*0200*/  LEA R13, R2, UR4, 0x6 ;  /* 0x00000004020d7c11 */ /* 0x000fe4000f8e30ff */
[C---:B------:R-:W-:Y:S02]  /*0210*/  LEA R15, R0.reuse, UR6, 0x2 ;  /* 0x00000006000f7c11 */ /* 0x040fe4000f8e10ff */
[----:B------:R-:W-:Y:S02]  /*0220*/  LEA R12, R0, R13, 0x2 ;  /* 0x0000000d000c7211 */ /* 0x000fe400078e10ff */
[----:B------:R-:W-:-:S07]  /*0230*/  LEA R14, R2, R15, 0x6 ;  /* 0x0000000f020e7211 */ /* 0x000fce00078e30ff */
.L_x_0:
[----:B------:R-:W0:Y:S01]  /*0240*/  LDC.64 R20, c[0x0][0x380] ;  /* 0x0000e000ff147b82 */ /* 0x000e220000000a00 */
[C---:B------:R-:W-:Y:S02]  /*0250*/  IADD3 R11, PT, PT, R0.reuse, R17, RZ ;  /* 0x00000011000b7210 */ /* 0x040fe40007ffe0ff */
[----:B------:R-:W-:-:S03]  /*0260*/  IADD3 R23, PT, PT, R0, R5, RZ ;  /* 0x0000000500177210 */ /* 0x000fc60007ffe0ff */
[CC--:B------:R-:W-:Y:S02]  /*0270*/  IMAD R11, R2.reuse, R10.reuse, R11 ;  /* 0x0000000a020b7224 */ /* 0x0c0fe400078e020b */
[----:B------:R-:W1:Y:S01]  /*0280*/  LDC.64 R8, c[0x0][0x388] ;  /* 0x0000e200ff087b82 */ /* 0x000e620000000a00 */
[----:B------:R-:W-:Y:S02]  /*0290*/  IMAD R23, R2, R10, R23 ;  /* 0x0000000a02177224 */ /* 0x000fe400078e0217 */
[----:B0-----:R-:W-:-:S06]  /*02a0*/  IMAD.WIDE.U32 R20, R11, 0x4, R20 ;  /* 0x000000040b147825 */ /* 0x001fcc00078e0014 */
[----:B------:R-:W2:Y:S01]  /*02b0*/  LDG.E R21, desc[UR8][R20.64] ;  /* 0x0000000814157981 */ /* 0x000ea2000c1e1900 */
[----:B-1----:R-:W-:-:S06]  /*02c0*/  IMAD.WIDE.U32 R24, R23, 0x4, R8 ;  /* 0x0000000417187825 */ /* 0x002fcc00078e0008 */
[----:B------:R-:W3:Y:S04]  /*02d0*/  LDG.E R25, desc[UR8][R24.64] ;  /* 0x0000000818197981 */ /* 0x000ee8000c1e1900 */
[----:B--2---:R-:W-:Y:S04]  /*02e0*/  STS [R12], R21 ;  /* 0x000000150c007388 */ /* 0x004fe80000000800 */
[----:B---3--:R-:W-:Y:S01]  /*02f0*/  STS [R14], R25 ;  /* 0x000000190e007388 */ /* 0x008fe20000000800 */
[----:B------:R-:W-:Y:S06]  /*0300*/  BAR.SYNC.DEFER_BLOCKING 0x0 ;  /* 0x0000000000007b1d */ /* 0x000fec0000010000 */
[----:B------:R-:W2:Y:S04]  /*0310*/  LDG.E R8, desc[UR8][R18.64] ;  /* 0x0000000812087981 */ /* 0x000ea8000c1e1900 */
[----:B------:R-:W-:Y:S01]  /*0320*/  LDS R27, [R15] ;  /* 0x000000000f1b7984 */ /* 0x000fe20000000800 */
[----:B--2---:R-:W-:-:S03]  /*0330*/  IMAD R23, R4, R8, R3 ;  /* 0x0000000804177224 */ /* 0x004fc600078e0203 */
[----:B------:R-:W0:Y:S01]  /*0340*/  LDS.128 R8, [R13] ;  /* 0x000000000d087984 */ /* 0x000e220000000c00 */
[----:B------:R-:W-:-:S05]  /*0350*/  IMAD.WIDE R22, R23, 0x4, R6 ;  /* 0x0000000417167825 */ /* 0x000fca00078e0206 */
[----:B------:R-:W0:Y:S02]  /*0360*/  LDG.E R29, desc[UR8][R22.64] ;  /* 0x00000008161d7981 */ /* 0x000e24000c1e1900 */
[----:B0-----:R-:W-:-:S05]  /*0370*/  FFMA R27, R8, R27, R29 ;  /* 0x0000001b081b7223 */ /* 0x001fca000000001d */
[----:B------:R-:W-:Y:S04]  /*0380*/  STG.E desc[UR8][R22.64], R27 ;  /* 0x0000001b16007986 */ /* 0x000fe8000c101908 */
[----:B------:R-:W2:Y:S04]  /*0390*/  LDG.E R8, desc[UR8][R18.64] ;  /* 0x0000000812087981 */ /* 0x000ea8000c1e1900 */
[----:B------:R-:W-:Y:S01]  /*03a0*/  LDS R23, [R15+0x80] ;  /* 0x000080000f177984 */ /* 0x000fe20000000800 */
[----:B--2---:R-:W-:-:S03]  /*03b0*/  IMAD R21, R4, R8, R3 ;  /* 0x0000000804157224 */ /* 0x004fc600078e0203 */
[----:B------:R-:W0:Y:S01]  /*03c0*/  LDS R8, [R15+0x40] ;  /* 0x000040000f087984 */ /* 0x000e220000000800 */
[----:B------:R-:W-:-:S05]  /*03d0*/  IMAD.WIDE R20, R21, 0x4, R6 ;  /* 0x0000000415147825 */ /* 0x000fca00078e0206 */
[----:B------:R-:W0:Y:S02]  /*03e0*/  LDG.E R25, desc[UR8][R20.64] ;  /* 0x0000000814197981 */ /* 0x000e24000c1e1900 */
[----:B0-----:R-:W-:-:S05]  /*03f0*/  FFMA R29, R8, R9, R25 ;  /* 0x00000009081d7223 */ /* 0x001fca0000000019 */
[----:B------:R0:W-:Y:S04]  /*0400*/  STG.E desc[UR8][R20.64], R29 ;  /* 0x0000001d14007986 */ /* 0x0001e8000c101908 */
[----:B------:R-:W2:Y:S02]  /*0410*/  LDG.E R8, desc[UR8][R18.64] ;  /* 0x0000000812087981 */ /* 0x000ea4000c1e1900 */
[----:B--2---:R-:W-:-:S04]  /*0420*/  IMAD R9, R4, R8, R3 ;  /* 0x0000000804097224 */ /* 0x004fc800078e0203 */
[----:B------:R-:W-:-:S05]  /*0430*/  IMAD.WIDE R8, R9, 0x4, R6 ;  /* 0x0000000409087825 */ /* 0x000fca00078e0206 */
[----:B------:R-:W2:Y:S02]  /*0440*/  LDG.E R16, desc[UR8][R8.64] ;  /* 0x0000000808107981 */ /* 0x000ea4000c1e1900 */
[----:B--2---:R-:W-:-:S05]  /*0450*/  FFMA R27, R23, R10, R16 ;  /* 0x0000000a171b7223 */ /* 0x004fca0000000010 */
[----:B------:R-:W-:Y:S04]  /*0460*/  STG.E desc[UR8][R8.64], R27 ;  /* 0x0000001b08007986 */ /* 0x000fe8000c101908 */
[----:B------:R-:W2:Y:S04]  /*0470*/  LDG.E R10, desc[UR8][R18.64] ;  /* 0x00000008120a7981 */ /* 0x000ea8000c1e1900 */
[----:B------:R-:W-:Y:S01]  /*0480*/  LDS R27, [R15+0x100] ;  /* 0x000100000f1b7984 */ /* 0x000fe20000000800 */
[----:B--2---:R-:W-:-:S03]  /*0490*/  IMAD R25, R4, R10, R3 ;  /* 0x0000000a04197224 */ /* 0x004fc600078e0203 */
[----:B------:R-:W1:Y:S01]  /*04a0*/  LDS R10, [R15+0xc0] ;  /* 0x0000c0000f0a7984 */ /* 0x000e620000000800 */
[----:B------:R-:W-:-:S05]  /*04b0*/  IMAD.WIDE R24, R25, 0x4, R6 ;  /* 0x0000000419187825 */ /* 0x000fca00078e0206 */
[----:B0-----:R-:W1:Y:S02]  /*04c0*/  LDG.E R21, desc[UR8][R24.64] ;  /* 0x0000000818157981 */ /* 0x001e64000c1e1900 */
[----:B-1----:R-:W-:-:S05]  /*04d0*/  FFMA R21, R10, R11, R21 ;  /* 0x0000000b0a157223 */ /* 0x002fca0000000015 */
[----:B------:R-:W-:Y:S04]  /*04e0*/  STG.E desc[UR8][R24.64], R21 ;  /* 0x0000001518007986 */ /* 0x000fe8000c101908 */
[----:B------:R-:W2:Y:S02]  /*04f0*/  LDG.E R10, desc[UR8][R18.64] ;  /* 0x00000008120a7981 */ /* 0x000ea4000c1e1900 */
[----:B--2---:R-:W-:Y:S02]  /*0500*/  IMAD R23, R4, R10, R3 ;  /* 0x0000000a04177224 */ /* 0x004fe400078e0203 */
[----:B------:R-:W0:Y:S02]  /*0510*/  LDS.128 R8, [R13+0x10] ;  /* 0x000010000d087984 */ /* 0x000e240000000c00 */
        /* <DEDUP_REMOVED lines=76> */
[----:B------:R-:W2:Y:S02]  /*09e0*/  LDG.E R10, desc[UR8][R18.64] ;  /* 0x00000008120a7981 */ /* 0x000ea4000c1e1900 */
[----:B--2---:R-:W-:Y:S02]  /*09f0*/  IMAD R23, R4, R10, R3 ;  /* 0x0000000a04177224 */ /* 0x004fe400078e0203 */
[----:B------:R-:W1:Y:S02]  /*0a00*/  LDS R10, [R15+0x3c0] ;  /* 0x0003c0000f0a7984 */ /* 0x000e640000000800 */
[----:B------:R-:W-:-:S05]  /*0a10*/  IMAD.WIDE R22, R23, 0x4, R6 ;  /* 0x0000000417167825 */ /* 0x000fca00078e0206 */
[----:B0-----:R-:W1:Y:S02]  /*0a20*/  LDG.E R21, desc[UR8][R22.64] ;  /* 0x0000000816157981 */ /* 0x001e64000c1e1900 */
[----:B-1----:R-:W-:-:S05]  /*0a30*/  FFMA R11, R10, R11, R21 ;  /* 0x0000000b0a0b7223 */ /* 0x002fca0000000015 */
[----:B------:R0:W-:Y:S01]  /*0a40*/  STG.E desc[UR8][R22.64], R11 ;  /* 0x0000000b16007986 */ /* 0x0001e2000c101908 */
[----:B------:R-:W-:Y:S06]  /*0a50*/  BAR.SYNC.DEFER_BLOCKING 0x0 ;  /* 0x0000000000007b1d */ /* 0x000fec0000010000 */
[----:B------:R-:W2:Y:S01]  /*0a60*/  LDG.E R10, desc[UR8][R18.64] ;  /* 0x00000008120a7981 */ /* 0x000ea2000c1e1900 */
[----:B------:R-:W-:Y:S01]  /*0a70*/  IADD3 R17, PT, PT, R17, UR10, RZ ;  /* 0x0000000a11117c10 */ /* 0x000fe2000fffe0ff */
[----:B--2---:R-:W-:-:S05]  /*0a80*/  IMAD R16, R10, UR5, R10 ;  /* 0x000000050a107c24 */ /* 0x004fca000f8e020a */
[----:B------:R-:W-:-:S04]  /*0a90*/  IADD3 R16, PT, PT, R16, -0x1, RZ ;  /* 0xffffffff10107810 */ /* 0x000fc80007ffe0ff */
[----:B------:R-:W-:Y:S01]  /*0aa0*/  ISETP.GE.U32.AND P0, PT, R17, R16, PT ;  /* 0x000000101100720c */ /* 0x000fe20003f06070 */
[----:B------:R-:W-:-:S12]  /*0ab0*/  IMAD R5, R10, UR11, R5 ;  /* 0x0000000b0a057c24 */ /* 0x000fd8000f8e0205 */
[----:B0-----:R-:W-:Y:S05]  /*0ac0*/  @!P0 BRA `(.L_x_0) ;  /* 0xfffffff400dc8947 */ /* 0x001fea000383ffff */
[----:B------:R-:W-:Y:S05]  /*0ad0*/  EXIT ;  /* 0x000000000000794d */ /* 0x000fea0003800000 */
.L_x_1:
[----:B------:R-:W-:-:S00]  /*0ae0*/  BRA `(.L_x_1) ;  /* 0xfffffffc00fc7947 */ /* 0x000fc0000383ffff */
[----:B------:R-:W-:-:S00]  /*0af0*/  NOP ;  /* 0x0000000000007918 */ /* 0x000fc00000000000 */
        /* <DEDUP_REMOVED lines=8> */
.L_x_2:


//--------------------- .nv.shared._Z13gemm_baselinePfS_S_ --------------------------
	.section	.nv.shared._Z13gemm_baselinePfS_S_,"aw",@nobits
	.sectionflags	@""
	.align	4
.nv.shared._Z13gemm_baselinePfS_S_:
	.zero		3072


//--------------------- .nv.shared.reserved.0     --------------------------
	.section	.nv.shared.reserved.0,"aw",@nobits
	.weak		__nv_reservedSMEM_offset_0_alias
	.size		__nv_reservedSMEM_offset_0_alias, 0, 64
	.other		__nv_reservedSMEM_offset_0_alias,@"STO_CUDA_RESERVED_SHARED STV_DEFAULT"
__nv_reservedSMEM_offset_0_alias:
	.zero		0
	.zero		64


//--------------------- .nv.global                --------------------------
	.section	.nv.global,"aw",@nobits
	.align	4
.nv.global:
	.type		dev_N,@object
	.size		dev_N,(.L_0 - dev_N)
dev_N:
	.zero		4
.L_0:


//--------------------- .nv.constant0._Z13gemm_baselinePfS_S_ --------------------------
	.section	.nv.constant0._Z13gemm_baselinePfS_S_,"a",@progbits
	.sectionflags	@""
	.align	4
.nv.constant0._Z13gemm_baselinePfS_S_:
	.zero		920


//--------------------- SYMBOLS --------------------------

	.type		.nv.reservedSmem.offset0,@object
	.size		.nv.reservedSmem.offset0,0x4
	.type		.nv.reservedSmem.cap,@object
	.size		.nv.reservedSmem.cap,0x4
